	.headerflags	@"EF_CUDA_TEXMODE_UNIFIED EF_CUDA_64BIT_ADDRESS EF_CUDA_SM89 EF_CUDA_VIRTUAL_SM(EF_CUDA_SM89)"
	.elftype	@"ET_EXEC"


//--------------------- .nv.info                  --------------------------
	.section	.nv.info,"",@"SHT_CUDA_INFO"
	.align	4


	//----- nvinfo : EIATTR_REGCOUNT
	.align		4
        /*0000*/ 	.byte	0x04, 0x2f
        /*0002*/ 	.short	(.L_2 - .L_1)
	.align		4
.L_1:
        /*0004*/ 	.word	index@(triton__0d1d2d3d4d5d6de7)
        /*0008*/ 	.word	0x00000020


	//----- nvinfo : EIATTR_MAX_STACK_SIZE
	.align		4
.L_2:
        /*000c*/ 	.byte	0x04, 0x23
        /*000e*/ 	.short	(.L_4 - .L_3)
	.align		4
.L_3:
        /*0010*/ 	.word	index@(triton__0d1d2d3d4d5d6de7)
        /*0014*/ 	.word	0x00000000


	//----- nvinfo : EIATTR_MIN_STACK_SIZE
	.align		4
.L_4:
        /*0018*/ 	.byte	0x04, 0x12
        /*001a*/ 	.short	(.L_6 - .L_5)
	.align		4
.L_5:
        /*001c*/ 	.word	index@(triton__0d1d2d3d4d5d6de7)
        /*0020*/ 	.word	0x00000000


	//----- nvinfo : EIATTR_FRAME_SIZE
	.align		4
.L_6:
        /*0024*/ 	.byte	0x04, 0x11
        /*0026*/ 	.short	(.L_8 - .L_7)
	.align		4
.L_7:
        /*0028*/ 	.word	index@(triton__0d1d2d3d4d5d6de7)
        /*002c*/ 	.word	0x00000000
.L_8:


//--------------------- .nv.info.triton__0d1d2d3d4d5d6de7 --------------------------
	.section	.nv.info.triton__0d1d2d3d4d5d6de7,"",@"SHT_CUDA_INFO"
	.align	4


	//----- nvinfo : EIATTR_CUDA_API_VERSION
	.align		4
        /*0000*/ 	.byte	0x04, 0x37
        /*0002*/ 	.short	(.L_10 - .L_9)
.L_9:
        /*0004*/ 	.word	0x0000007b


	//----- nvinfo : EIATTR_PARAM_CBANK
	.align		4
.L_10:
        /*0008*/ 	.byte	0x04, 0x0a
        /*000a*/ 	.short	(.L_12 - .L_11)
	.align		4
.L_11:
        /*000c*/ 	.word	index@(.nv.constant0.triton__0d1d2d3d4d5d6de7)
        /*0010*/ 	.short	0x0160
        /*0012*/ 	.short	0x0038


	//----- nvinfo : EIATTR_CBANK_PARAM_SIZE
	.align		4
.L_12:
        /*0014*/ 	.byte	0x03, 0x19
        /*0016*/ 	.short	0x0038


	//----- nvinfo : EIATTR_KPARAM_INFO
	.align		4
        /*0018*/ 	.byte	0x04, 0x17
        /*001a*/ 	.short	(.L_14 - .L_13)
.L_13:
        /*001c*/ 	.word	0x00000000
        /*0020*/ 	.short	0x0007
        /*0022*/ 	.short	0x0034
        /*0024*/ 	.byte	0x00, 0xf0, 0x11, 0x00


	//----- nvinfo : EIATTR_KPARAM_INFO
	.align		4
.L_14:
        /*0028*/ 	.byte	0x04, 0x17
        /*002a*/ 	.short	(.L_16 - .L_15)
.L_15:
        /*002c*/ 	.word	0x00000000
        /*0030*/ 	.short	0x0006
        /*0032*/ 	.short	0x0030
        /*0034*/ 	.byte	0x00, 0xf0, 0x11, 0x00


	//----- nvinfo : EIATTR_KPARAM_INFO
	.align		4
.L_16:
        /*0038*/ 	.byte	0x04, 0x17
        /*003a*/ 	.short	(.L_18 - .L_17)
.L_17:
        /*003c*/ 	.word	0x00000000
        /*0040*/ 	.short	0x0005
        /*0042*/ 	.short	0x0028
        /*0044*/ 	.byte	0x00, 0xf0, 0x21, 0x00


	//----- nvinfo : EIATTR_KPARAM_INFO
	.align		4
.L_18:
        /*0048*/ 	.byte	0x04, 0x17
        /*004a*/ 	.short	(.L_20 - .L_19)
.L_19:
        /*004c*/ 	.word	0x00000000
        /*0050*/ 	.short	0x0004
        /*0052*/ 	.short	0x0020
        /*0054*/ 	.byte	0x00, 0xf0, 0x21, 0x00


	//----- nvinfo : EIATTR_KPARAM_INFO
	.align		4
.L_20:
        /*0058*/ 	.byte	0x04, 0x17
        /*005a*/ 	.short	(.L_22 - .L_21)
.L_21:
        /*005c*/ 	.word	0x00000000
        /*0060*/ 	.short	0x0003
        /*0062*/ 	.short	0x0018
        /*0064*/ 	.byte	0x00, 0xf0, 0x21, 0x00


	//----- nvinfo : EIATTR_KPARAM_INFO
	.align		4
.L_22:
        /*0068*/ 	.byte	0x04, 0x17
        /*006a*/ 	.short	(.L_24 - .L_23)
.L_23:
        /*006c*/ 	.word	0x00000000
        /*0070*/ 	.short	0x0002
        /*0072*/ 	.short	0x0010
        /*0074*/ 	.byte	0x00, 0xf0, 0x21, 0x00


	//----- nvinfo : EIATTR_KPARAM_INFO
	.align		4
.L_24:
        /*0078*/ 	.byte	0x04, 0x17
        /*007a*/ 	.short	(.L_26 - .L_25)
.L_25:
        /*007c*/ 	.word	0x00000000
        /*0080*/ 	.short	0x0001
        /*0082*/ 	.short	0x0008
        /*0084*/ 	.byte	0x00, 0xf0, 0x21, 0x00


	//----- nvinfo : EIATTR_KPARAM_INFO
	.align		4
.L_26:
        /*0088*/ 	.byte	0x04, 0x17
        /*008a*/ 	.short	(.L_28 - .L_27)
.L_27:
        /*008c*/ 	.word	0x00000000
        /*0090*/ 	.short	0x0000
        /*0092*/ 	.short	0x0000
        /*0094*/ 	.byte	0x00, 0xf0, 0x21, 0x00


	//----- nvinfo : EIATTR_MAXREG_COUNT
	.align		4
.L_28:
        /*0098*/ 	.byte	0x03, 0x1b
        /*009a*/ 	.short	0x00ff


	//----- nvinfo : EIATTR_EXIT_INSTR_OFFSETS
	.align		4
        /*009c*/ 	.byte	0x04, 0x1c
        /*009e*/ 	.short	(.L_30 - .L_29)


	//   ....[0]....
.L_29:
        /*00a0*/ 	.word	0x000009c0


	//   ....[1]....
        /*00a4*/ 	.word	0x000009f0


	//----- nvinfo : EIATTR_CTAIDZ_USED
	.align		4
.L_30:
        /*00a8*/ 	.byte	0x01, 0x04
	.zero		2


	//----- nvinfo : EIATTR_MAX_THREADS
	.align		4
        /*00ac*/ 	.byte	0x04, 0x05
        /*00ae*/ 	.short	(.L_32 - .L_31)
.L_31:
        /*00b0*/ 	.word	0x00000080
        /*00b4*/ 	.word	0x00000001
        /*00b8*/ 	.word	0x00000001
.L_32:


//--------------------- .nv.rel.action            --------------------------
	.section	.nv.rel.action,"",@"SHT_CUDA_RELOCINFO"
	.align	8
	.sectionentsize	8
        /*0000*/ 	.byte	0x73, 0x00, 0x00, 0x00, 0x00, 0x00, 0x00, 0x00, 0x00, 0x00, 0x00, 0x11, 0x25, 0x00, 0x05, 0x36


//--------------------- .nv.constant0.triton__0d1d2d3d4d5d6de7 --------------------------
	.section	.nv.constant0.triton__0d1d2d3d4d5d6de7,"a",@progbits
	.align	4
.nv.constant0.triton__0d1d2d3d4d5d6de7:
	.zero		408


//--------------------- .text.triton__0d1d2d3d4d5d6de7 --------------------------
	.section	.text.triton__0d1d2d3d4d5d6de7,"ax",@progbits
	.sectionflags	@"SHF_BARRIERS=1"
	.sectioninfo	@"SHI_REGISTERS=32"
	.align	128
        .global         triton__0d1d2d3d4d5d6de7
        .type           triton__0d1d2d3d4d5d6de7,@function
        .size           triton__0d1d2d3d4d5d6de7,(.L_x_1 - triton__0d1d2d3d4d5d6de7)
        .other          triton__0d1d2d3d4d5d6de7,@"STO_CUDA_ENTRY STV_DEFAULT"
triton__0d1d2d3d4d5d6de7:
.text.triton__0d1d2d3d4d5d6de7:
[----:B------:R-:W-:-:S02]  /*0000*/  IMAD.MOV.U32 R1, RZ, RZ, c[0x0][0x28] ;  /* 0x00000a00ff017624 */ /* 0x000fc400078e00ff */
[----:B------:R-:W0:Y:S01]  /*0010*/  S2R R0, SR_CTAID.Z ;  /* 0x0000000000007919 */ /* 0x000e220000002700 */
[----:B------:R-:W1:Y:S01]  /*0020*/  S2UR UR4, SR_CTAID.Y ;  /* 0x00000000000479c3 */ /* 0x000e620000002600 */
[----:B------:R-:W-:Y:S02]  /*0030*/  CS2R R8, SRZ ;  /* 0x0000000000087805 */ /* 0x000fe4000001ff00 */
[----:B------:R-:W2:Y:S04]  /*0040*/  S2R R3, SR_CTAID.X ;  /* 0x0000000000037919 */ /* 0x000ea80000002500 */
[----:B------:R-:W3:Y:S01]  /*0050*/  S2R R2, SR_TID.X ;  /* 0x0000000000027919 */ /* 0x000ee20000002100 */
[----:B0-----:R-:W-:Y:S01]  /*0060*/  IADD3 R0, R0, 0x1, RZ ;  /* 0x0000000100007810 */ /* 0x001fe20007ffe0ff */
[----:B--2---:R-:W-:-:S04]  /*0070*/  IMAD.SHL.U32 R3, R3, 0x400, RZ ;  /* 0x0000040003037824 */ /* 0x004fc800078e00ff */
[----:B-1----:R-:W-:Y:S01]  /*0080*/  IMAD R5, R0, UR4, RZ ;  /* 0x0000000400057c24 */ /* 0x002fe2000f8e02ff */
[----:B------:R-:W-:Y:S01]  /*0090*/  ULDC.64 UR4, c[0x0][0x118] ;  /* 0x0000460000047ab9 */ /* 0x000fe20000000a00 */
[----:B---3--:R-:W-:Y:S01]  /*00a0*/  LOP3.LUT R2, R2, 0x7f, RZ, 0xc0, !PT ;  /* 0x0000007f02027812 */ /* 0x008fe200078ec0ff */
[----:B------:R-:W-:Y:S02]  /*00b0*/  IMAD.MOV.U32 R0, RZ, RZ, 0x2 ;  /* 0x00000002ff007424 */ /* 0x000fe400078e00ff */
[----:B------:R-:W-:Y:S02]  /*00c0*/  ISETP.GE.AND P0, PT, R5, 0x1b80, PT ;  /* 0x00001b800500780c */ /* 0x000fe40003f06270 */
[----:B------:R-:W-:-:S04]  /*00d0*/  LEA R4, R2, R3, 0x2 ;  /* 0x0000000302047211 */ /* 0x000fc800078e10ff */
[C---:B------:R-:W-:Y:S01]  /*00e0*/  ISETP.LT.AND P1, PT, R4.reuse, 0xa8c, !P0 ;  /* 0x00000a8c0400780c */ /* 0x040fe20004721270 */
[----:B------:R-:W-:Y:S01]  /*00f0*/  IMAD R7, R5, 0xa8c, R4 ;  /* 0x00000a8c05077824 */ /* 0x000fe200078e0204 */
[----:B------:R-:W-:-:S03]  /*0100*/  IADD3 R4, R4, 0x200, RZ ;  /* 0x0000020004047810 */ /* 0x000fc60007ffe0ff */
[C---:B------:R-:W-:Y:S01]  /*0110*/  IMAD.WIDE R10, R7.reuse, R0, c[0x0][0x160] ;  /* 0x00005800070a7625 */ /* 0x040fe200078e0200 */
[----:B------:R-:W-:Y:S02]  /*0120*/  ISETP.LT.AND P2, PT, R4, 0xa8c, !P0 ;  /* 0x00000a8c0400780c */ /* 0x000fe40004741270 */
[----:B------:R-:W-:-:S05]  /*0130*/  IADD3 R13, R7, 0x200, RZ ;  /* 0x00000200070d7810 */ /* 0x000fca0007ffe0ff */
[----:B------:R0:W2:Y:S01]  /*0140*/  @P1 LDG.E.EL.64 R8, [R10.64] ;  /* 0x000000040a081981 */ /* 0x0000a2000c2e1b00 */
[----:B------:R-:W-:Y:S01]  /*0150*/  CS2R R6, SRZ ;  /* 0x0000000000067805 */ /* 0x000fe2000001ff00 */
[----:B------:R-:W-:-:S05]  /*0160*/  IMAD.WIDE R12, R13, R0, c[0x0][0x160] ;  /* 0x000058000d0c7625 */ /* 0x000fca00078e0200 */
[----:B------:R1:W3:Y:S01]  /*0170*/  @P2 LDG.E.EL.64 R6, [R12.64] ;  /* 0x000000040c062981 */ /* 0x0002e2000c2e1b00 */
[----:B------:R-:W-:Y:S01]  /*0180*/  IMAD.HI R4, R5, 0x66666667, RZ ;  /* 0x6666666705047827 */ /* 0x000fe200078e02ff */
[----:B------:R-:W-:Y:S02]  /*0190*/  SHF.L.U32 R19, R2, 0x1, RZ ;  /* 0x0000000102137819 */ /* 0x000fe400000006ff */
[----:B------:R-:W-:Y:S01]  /*01a0*/  MOV R26, RZ ;  /* 0x000000ff001a7202 */ /* 0x000fe20000000f00 */
[----:B------:R-:W-:Y:S01]  /*01b0*/  IMAD.MOV.U32 R20, RZ, RZ, 0x4 ;  /* 0x00000004ff147424 */ /* 0x000fe200078e00ff */
[----:B------:R-:W-:-:S04]  /*01c0*/  SHF.R.U32.HI R15, RZ, 0x1f, R4 ;  /* 0x0000001fff0f7819 */ /* 0x000fc80000011604 */
[----:B------:R-:W-:-:S05]  /*01d0*/  LEA.HI.SX32 R4, R4, R15, 0x19 ;  /* 0x0000000f04047211 */ /* 0x000fca00078fcaff */
[----:B------:R-:W-:-:S05]  /*01e0*/  IMAD R5, R4, -0x140, R5 ;  /* 0xfffffec004057824 */ /* 0x000fca00078e0205 */
[----:B0-----:R-:W-:-:S05]  /*01f0*/  PRMT R10, R5, 0x9910, RZ ;  /* 0x00009910050a7816 */ /* 0x001fca00000000ff */
[----:B------:R-:W-:-:S05]  /*0200*/  IMAD R14, R10, 0x6667, RZ ;  /* 0x000066670a0e7824 */ /* 0x000fca00078e02ff */
[----:B------:R-:W-:Y:S01]  /*0210*/  SHF.R.S32.HI R10, RZ, 0x10, R14 ;  /* 0x00000010ff0a7819 */ /* 0x000fe2000001140e */
[----:B------:R-:W-:-:S04]  /*0220*/  IMAD.WIDE R22, R5, R0, c[0x0][0x178] ;  /* 0x00005e0005167625 */ /* 0x000fc800078e0200 */
[----:B------:R-:W-:Y:S01]  /*0230*/  IMAD.WIDE R24, R5, R0, c[0x0][0x180] ;  /* 0x0000600005187625 */ /* 0x000fe200078e0200 */
[----:B--2---:R-:W-:Y:S02]  /*0240*/  SHF.R.U32.HI R11, RZ, 0x10, R9 ;  /* 0x00000010ff0b7819 */ /* 0x004fe40000011609 */
[----:B------:R-:W-:Y:S02]  /*0250*/  PRMT R16, R8, 0x7610, R16 ;  /* 0x0000761008107816 */ /* 0x000fe40000000010 */
[----:B------:R-:W-:Y:S02]  /*0260*/  PRMT R17, R9, 0x5410, R11 ;  /* 0x0000541009117816 */ /* 0x000fe4000000000b */
[----:B------:R-:W-:Y:S02]  /*0270*/  LOP3.LUT R9, R10, 0xffff, RZ, 0xc0, !PT ;  /* 0x0000ffff0a097812 */ /* 0x000fe400078ec0ff */
[----:B------:R-:W-:Y:S02]  /*0280*/  SHF.R.U32.HI R8, RZ, 0x10, R8 ;  /* 0x00000010ff087819 */ /* 0x000fe40000011608 */
[----:B------:R-:W-:-:S02]  /*0290*/  SHF.R.U32.HI R9, RZ, 0xf, R9 ;  /* 0x0000000fff097819 */ /* 0x000fc40000011609 */
[----:B------:R-:W-:Y:S02]  /*02a0*/  PRMT R16, R16, 0x5410, R8 ;  /* 0x0000541010107816 */ /* 0x000fe40000000008 */
[----:B-1----:R-:W-:Y:S02]  /*02b0*/  LEA.HI.SX32 R12, R14, R9, 0xe ;  /* 0x000000090e0c7211 */ /* 0x002fe400078f72ff */
[----:B---3--:R-:W-:Y:S01]  /*02c0*/  SHF.R.U32.HI R9, RZ, 0x10, R7 ;  /* 0x00000010ff097819 */ /* 0x008fe20000011607 */
[----:B------:R-:W-:Y:S01]  /*02d0*/  STS.64 [R2.X8], R16 ;  /* 0x0000001002007388 */ /* 0x000fe20000008a00 */
[----:B------:R-:W-:Y:S02]  /*02e0*/  SHF.R.U32.HI R8, RZ, 0x10, R6 ;  /* 0x00000010ff087819 */ /* 0x000fe40000011606 */
[----:B------:R-:W-:Y:S01]  /*02f0*/  PRMT R11, R7, 0x5410, R9 ;  /* 0x00005410070b7816 */ /* 0x000fe20000000009 */
[----:B------:R-:W-:Y:S06]  /*0300*/  BAR.SYNC 0x0 ;  /* 0x0000000000007b1d */ /* 0x000fec0000000000 */
[----:B------:R-:W-:Y:S01]  /*0310*/  PRMT R9, R12, 0x9910, RZ ;  /* 0x000099100c097816 */ /* 0x000fe200000000ff */
[----:B------:R-:W-:Y:S01]  /*0320*/  LDS.U16 R13, [R19] ;  /* 0x00000000130d7984 */ /* 0x000fe20000000400 */
[----:B------:R-:W-:-:S03]  /*0330*/  PRMT R10, R6, 0x5410, R8 ;  /* 0x00005410060a7816 */ /* 0x000fc60000000008 */
[----:B------:R-:W-:Y:S01]  /*0340*/  IMAD R9, R4, 0x20, R9 ;  /* 0x0000002004097824 */ /* 0x000fe200078e0209 */
[----:B------:R-:W0:Y:S03]  /*0350*/  LDS.U16 R12, [R19+0x100] ;  /* 0x00010000130c7984 */ /* 0x000e260000000400 */
[CC--:B------:R-:W-:Y:S01]  /*0360*/  IMAD.WIDE R16, R9.reuse, R20.reuse, c[0x0][0x170] ;  /* 0x00005c0009107625 */ /* 0x0c0fe200078e0214 */
[----:B------:R-:W1:Y:S04]  /*0370*/  LDS.U16 R6, [R19+0x200] ;  /* 0x0002000013067984 */ /* 0x000e680000000400 */
[----:B------:R-:W-:Y:S04]  /*0380*/  LDS.U16 R7, [R19+0x300] ;  /* 0x0003000013077984 */ /* 0x000fe80000000400 */
[----:B------:R-:W-:Y:S06]  /*0390*/  BAR.SYNC 0x0 ;  /* 0x0000000000007b1d */ /* 0x000fec0000000000 */
[----:B------:R-:W-:Y:S04]  /*03a0*/  STS.64 [R2.X8], R10 ;  /* 0x0000000a02007388 */ /* 0x000fe80000008a00 */
[----:B------:R-:W-:Y:S06]  /*03b0*/  BAR.SYNC 0x0 ;  /* 0x0000000000007b1d */ /* 0x000fec0000000000 */
[----:B------:R2:W3:Y:S01]  /*03c0*/  @!P0 LDG.E.EL R26, [R16.64] ;  /* 0x00000004101a8981 */ /* 0x0004e2000c2e1900 */
[----:B------:R-:W-:Y:S01]  /*03d0*/  IMAD.MOV.U32 R8, RZ, RZ, RZ ;  /* 0x000000ffff087224 */ /* 0x000fe200078e00ff */
[----:B------:R-:W-:Y:S01]  /*03e0*/  PRMT R14, RZ, 0x7610, R14 ;  /* 0x00007610ff0e7816 */ /* 0x000fe2000000000e */
[----:B------:R-:W-:Y:S01]  /*03f0*/  IMAD.WIDE R20, R9, R20, c[0x0][0x168] ;  /* 0x00005a0009147625 */ /* 0x000fe200078e0214 */
[----:B------:R-:W-:Y:S01]  /*0400*/  LDS.U16 R18, [R19] ;  /* 0x0000000013127984 */ /* 0x000fe20000000400 */
[----:B------:R-:W-:-:S03]  /*0410*/  PRMT R11, RZ, 0x7610, R11 ;  /* 0x00007610ff0b7816 */ /* 0x000fc6000000000b */
[----:B------:R0:W4:Y:S04]  /*0420*/  @!P0 LDG.E.EL R8, [R20.64] ;  /* 0x0000000414088981 */ /* 0x000128000c2e1900 */
[----:B------:R5:W4:Y:S04]  /*0430*/  @!P0 LDG.E.EL.U16 R11, [R22.64] ;  /* 0x00000004160b8981 */ /* 0x000b28000c2e1500 */
[----:B------:R1:W4:Y:S01]  /*0440*/  @!P0 LDG.E.EL.U16 R14, [R24.64] ;  /* 0x00000004180e8981 */ /* 0x000322000c2e1500 */
[----:B------:R-:W-:Y:S01]  /*0450*/  MOV R9, 0x381b5837 ;  /* 0x381b583700097802 */ /* 0x000fe20000000f00 */
[----:B0-----:R-:W-:Y:S01]  /*0460*/  HADD2.F32 R21, -RZ, R12.H0_H0 ;  /* 0x2000000cff157230 */ /* 0x001fe20000004100 */
[C-C-:B------:R-:W-:Y:S01]  /*0470*/  LOP3.LUT R20, R3.reuse, 0x300, R2.reuse, 0xfe, !PT ;  /* 0x0000030003147812 */ /* 0x140fe200078efe02 */
[----:B--2---:R-:W0:Y:S01]  /*0480*/  LDS.U16 R17, [R19+0x100] ;  /* 0x0001000013117984 */ /* 0x004e220000000400 */
[----:B------:R-:W-:Y:S01]  /*0490*/  IMAD R4, R4, 0xd2f00, R5 ;  /* 0x000d2f0004047824 */ /* 0x000fe200078e0205 */
[C-C-:B-----5:R-:W-:Y:S01]  /*04a0*/  LOP3.LUT R22, R3.reuse, 0x280, R2.reuse, 0xfe, !PT ;  /* 0x0000028003167812 */ /* 0x160fe200078efe02 */
[----:B------:R-:W-:Y:S01]  /*04b0*/  HADD2.F32 R23, -RZ, R13.H0_H0 ;  /* 0x2000000dff177230 */ /* 0x000fe20000004100 */
[----:B------:R-:W2:Y:S01]  /*04c0*/  LDS.U16 R15, [R19+0x200] ;  /* 0x00020000130f7984 */ /* 0x000ea20000000400 */
[----:B------:R-:W-:-:S02]  /*04d0*/  LOP3.LUT R12, R3, 0x100, R2, 0xfe, !PT ;  /* 0x00000100030c7812 */ /* 0x000fc400078efe02 */
[C---:B-1----:R-:W-:Y:S01]  /*04e0*/  LOP3.LUT R25, R3.reuse, R2, RZ, 0xfc, !PT ;  /* 0x0000000203197212 */ /* 0x042fe200078efcff */
[----:B------:R1:W5:Y:S01]  /*04f0*/  LDS.U16 R16, [R19+0x300] ;  /* 0x0003000013107984 */ /* 0x0003620000000400 */
[----:B------:R-:W-:Y:S01]  /*0500*/  LOP3.LUT R24, R3, 0x200, R2, 0xfe, !PT ;  /* 0x0000020003187812 */ /* 0x000fe200078efe02 */
[--C-:B------:R-:W-:Y:S01]  /*0510*/  IMAD R29, R12, 0x140, R4.reuse ;  /* 0x000001400c1d7824 */ /* 0x100fe200078e0204 */
[C---:B------:R-:W-:Y:S01]  /*0520*/  ISETP.LT.AND P5, PT, R25.reuse, 0xa8c, !P0 ;  /* 0x00000a8c1900780c */ /* 0x040fe200047a1270 */
[----:B------:R-:W-:Y:S01]  /*0530*/  IMAD R5, R25, 0x140, R4 ;  /* 0x0000014019057824 */ /* 0x000fe200078e0204 */
[----:B------:R-:W-:Y:S01]  /*0540*/  LOP3.LUT R13, R3, 0x80, R2, 0xfe, !PT ;  /* 0x00000080030d7812 */ /* 0x000fe200078efe02 */
[----:B------:R-:W-:Y:S01]  /*0550*/  HADD2.F32 R25, -RZ, R6.H0_H0 ;  /* 0x20000006ff197230 */ /* 0x000fe20000004100 */
[----:B------:R-:W-:Y:S02]  /*0560*/  ISETP.LT.AND P2, PT, R20, 0xa8c, !P0 ;  /* 0x00000a8c1400780c */ /* 0x000fe40004741270 */
[C---:B------:R-:W-:Y:S01]  /*0570*/  ISETP.LT.AND P6, PT, R13.reuse, 0xa8c, !P0 ;  /* 0x00000a8c0d00780c */ /* 0x040fe200047c1270 */
[----:B------:R-:W-:Y:S01]  /*0580*/  IMAD R27, R13, 0x140, R4 ;  /* 0x000001400d1b7824 */ /* 0x000fe200078e0204 */
[----:B------:R-:W-:-:S02]  /*0590*/  ISETP.LT.AND P3, PT, R22, 0xa8c, !P0 ;  /* 0x00000a8c1600780c */ /* 0x000fc40004761270 */
[----:B------:R-:W-:Y:S01]  /*05a0*/  ISETP.LT.AND P4, PT, R24, 0xa8c, !P0 ;  /* 0x00000a8c1800780c */ /* 0x000fe20004781270 */
[----:B0-----:R-:W-:Y:S02]  /*05b0*/  HADD2.F32 R17, -RZ, R17.H0_H0 ;  /* 0x20000011ff117230 */ /* 0x001fe40000004100 */
[----:B--2---:R-:W-:Y:S01]  /*05c0*/  HADD2.F32 R15, -RZ, R15.H0_H0 ;  /* 0x2000000fff0f7230 */ /* 0x004fe20000004100 */
[----:B---3--:R-:W-:Y:S01]  /*05d0*/  FFMA R10, R26, R9, 9.9999999747524270788e-07 ;  /* 0x358637bd1a0a7423 */ /* 0x008fe20000000009 */
[C-C-:B------:R-:W-:Y:S02]  /*05e0*/  LOP3.LUT R26, R3.reuse, 0x380, R2.reuse, 0xfe, !PT ;  /* 0x00000380031a7812 */ /* 0x140fe400078efe02 */
[----:B------:R-:W-:Y:S02]  /*05f0*/  LOP3.LUT R9, R3, 0x180, R2, 0xfe, !PT ;  /* 0x0000018003097812 */ /* 0x000fe400078efe02 */
[----:B------:R-:W-:Y:S01]  /*0600*/  ISETP.LT.AND P1, PT, R26, 0xa8c, !P0 ;  /* 0x00000a8c1a00780c */ /* 0x000fe20004721270 */
[----:B------:R-:W0:Y:S01]  /*0610*/  MUFU.RSQ R10, R10 ;  /* 0x0000000a000a7308 */ /* 0x000e220000001400 */
[--C-:B----4-:R-:W-:Y:S01]  /*0620*/  FADD R23, R23, -R8.reuse ;  /* 0x8000000817177221 */ /* 0x110fe20000000000 */
[--C-:B------:R-:W-:Y:S01]  /*0630*/  FADD R21, R21, -R8.reuse ;  /* 0x8000000815157221 */ /* 0x100fe20000000000 */
[--C-:B------:R-:W-:Y:S01]  /*0640*/  FADD R25, R25, -R8.reuse ;  /* 0x8000000819197221 */ /* 0x100fe20000000000 */
[--C-:B------:R-:W-:Y:S01]  /*0650*/  FADD R17, R17, -R8.reuse ;  /* 0x8000000811117221 */ /* 0x100fe20000000000 */
[----:B------:R-:W-:Y:S01]  /*0660*/  HADD2.F32 R11, -RZ, R11.H0_H0 ;  /* 0x2000000bff0b7230 */ /* 0x000fe20000004100 */
[----:B------:R-:W-:Y:S01]  /*0670*/  FADD R15, R15, -R8 ;  /* 0x800000080f0f7221 */ /* 0x000fe20000000000 */
[----:B------:R-:W-:Y:S01]  /*0680*/  HADD2.F32 R14, -RZ, R14.H0_H0 ;  /* 0x2000000eff0e7230 */ /* 0x000fe20000004100 */
[C---:B0-----:R-:W-:Y:S01]  /*0690*/  FMUL R23, R10.reuse, R23 ;  /* 0x000000170a177220 */ /* 0x041fe20000400000 */
[C---:B------:R-:W-:Y:S01]  /*06a0*/  FMUL R21, R10.reuse, R21 ;  /* 0x000000150a157220 */ /* 0x040fe20000400000 */
[C---:B------:R-:W-:Y:S01]  /*06b0*/  FMUL R25, R10.reuse, R25 ;  /* 0x000000190a197220 */ /* 0x040fe20000400000 */
[C---:B------:R-:W-:Y:S01]  /*06c0*/  FMUL R17, R10.reuse, R17 ;  /* 0x000000110a117220 */ /* 0x040fe20000400000 */
[C-C-:B-1----:R-:W-:Y:S01]  /*06d0*/  FFMA R19, R11.reuse, R23, R14.reuse ;  /* 0x000000170b137223 */ /* 0x142fe2000000000e */
[C-C-:B------:R-:W-:Y:S01]  /*06e0*/  FFMA R2, R11.reuse, R21, R14.reuse ;  /* 0x000000150b027223 */ /* 0x140fe2000000000e */
[----:B------:R-:W-:Y:S01]  /*06f0*/  HADD2.F32 R23, -RZ, R7.H0_H0 ;  /* 0x20000007ff177230 */ /* 0x000fe20000004100 */
[----:B------:R-:W-:Y:S01]  /*0700*/  FMUL R15, R10, R15 ;  /* 0x0000000f0a0f7220 */ /* 0x000fe20000400000 */
[----:B------:R-:W-:Y:S01]  /*0710*/  HADD2.F32 R21, -RZ, R18.H0_H0 ;  /* 0x20000012ff157230 */ /* 0x000fe20000004100 */
[----:B------:R-:W-:Y:S01]  /*0720*/  FFMA R25, R11, R25, R14 ;  /* 0x000000190b197223 */ /* 0x000fe2000000000e */
[----:B------:R-:W-:Y:S01]  /*0730*/  F2FP.F16.F32.PACK_AB R19, R2, R19 ;  /* 0x000000130213723e */ /* 0x000fe200000000ff */
[----:B-----5:R-:W-:Y:S01]  /*0740*/  HADD2.F32 R7, -RZ, R16.H0_H0 ;  /* 0x20000010ff077230 */ /* 0x020fe20000004100 */
[--C-:B------:R-:W-:Y:S01]  /*0750*/  FADD R23, R23, -R8.reuse ;  /* 0x8000000817177221 */ /* 0x100fe20000000000 */
[-C--:B------:R-:W-:Y:S01]  /*0760*/  IMAD.WIDE R2, R5, R0.reuse, c[0x0][0x188] ;  /* 0x0000620005027625 */ /* 0x080fe200078e0200 */
[----:B------:R-:W-:Y:S01]  /*0770*/  FADD R21, R21, -R8 ;  /* 0x8000000815157221 */ /* 0x000fe20000000000 */
[----:B------:R-:W-:Y:S01]  /*0780*/  FFMA R15, R11, R15, R14 ;  /* 0x0000000f0b0f7223 */ /* 0x000fe2000000000e */
[----:B------:R-:W-:Y:S01]  /*0790*/  FADD R7, R7, -R8 ;  /* 0x8000000807077221 */ /* 0x000fe20000000000 */
[----:B------:R-:W-:Y:S01]  /*07a0*/  FMUL R23, R10, R23 ;  /* 0x000000170a177220 */ /* 0x000fe20000400000 */
[----:B------:R0:W-:Y:S01]  /*07b0*/  @P5 STG.E.U16 [R2.64], R19 ;  /* 0x0000001302005986 */ /* 0x0001e2000c101504 */
[----:B------:R-:W-:Y:S01]  /*07c0*/  ISETP.LT.AND P5, PT, R12, 0xa8c, !P0 ;  /* 0x00000a8c0c00780c */ /* 0x000fe200047a1270 */
[C---:B------:R-:W-:Y:S01]  /*07d0*/  FMUL R21, R10.reuse, R21 ;  /* 0x000000150a157220 */ /* 0x040fe20000400000 */
[C-C-:B------:R-:W-:Y:S01]  /*07e0*/  FFMA R6, R11.reuse, R23, R14.reuse ;  /* 0x000000170b067223 */ /* 0x140fe2000000000e */
[----:B------:R-:W-:Y:S01]  /*07f0*/  FMUL R13, R10, R7 ;  /* 0x000000070a0d7220 */ /* 0x000fe20000400000 */
[C-C-:B------:R-:W-:Y:S01]  /*0800*/  FFMA R8, R11.reuse, R17, R14.reuse ;  /* 0x000000110b087223 */ /* 0x140fe2000000000e */
[--C-:B------:R-:W-:Y:S01]  /*0810*/  FFMA R21, R11, R21, R14.reuse ;  /* 0x000000150b157223 */ /* 0x100fe2000000000e */
[----:B------:R-:W-:Y:S01]  /*0820*/  ISETP.LT.AND P0, PT, R9, 0xa8c, !P0 ;  /* 0x00000a8c0900780c */ /* 0x000fe20004701270 */
[----:B------:R-:W-:Y:S01]  /*0830*/  FFMA R14, R11, R13, R14 ;  /* 0x0000000d0b0e7223 */ /* 0x000fe2000000000e */
[----:B------:R-:W-:Y:S01]  /*0840*/  F2FP.F16.F32.PACK_AB R25, R6, R25 ;  /* 0x000000190619723e */ /* 0x000fe200000000ff */
[----:B------:R-:W-:Y:S01]  /*0850*/  IMAD.WIDE R6, R29, R0, c[0x0][0x188] ;  /* 0x000062001d067625 */ /* 0x000fe200078e0200 */
[----:B------:R-:W-:-:S02]  /*0860*/  PRMT R12, R19, 0x7632, R12 ;  /* 0x00007632130c7816 */ /* 0x000fc4000000000c */
[----:B------:R-:W-:Y:S01]  /*0870*/  IADD3 R11, R5, 0x28000, RZ ;  /* 0x00028000050b7810 */ /* 0x000fe20007ffe0ff */
[-C--:B0-----:R-:W-:Y:S01]  /*0880*/  IMAD.WIDE R2, R27, R0.reuse, c[0x0][0x188] ;  /* 0x000062001b027625 */ /* 0x081fe200078e0200 */
[----:B------:R-:W-:Y:S02]  /*0890*/  F2FP.F16.F32.PACK_AB R14, R14, R15 ;  /* 0x0000000f0e0e723e */ /* 0x000fe400000000ff */
[----:B------:R-:W-:Y:S01]  /*08a0*/  IADD3 R13, R5, 0x32000, RZ ;  /* 0x00032000050d7810 */ /* 0x000fe20007ffe0ff */
[----:B------:R-:W-:Y:S01]  /*08b0*/  IMAD R9, R9, 0x140, R4 ;  /* 0x0000014009097824 */ /* 0x000fe200078e0204 */
[----:B------:R0:W-:Y:S01]  /*08c0*/  @P6 STG.E.U16 [R2.64], R12 ;  /* 0x0000000c02006986 */ /* 0x0001e2000c101504 */
[----:B------:R-:W-:Y:S02]  /*08d0*/  F2FP.F16.F32.PACK_AB R21, R8, R21 ;  /* 0x000000150815723e */ /* 0x000fe400000000ff */
[C---:B------:R-:W-:Y:S01]  /*08e0*/  IADD3 R15, R5.reuse, 0x3c000, RZ ;  /* 0x0003c000050f7810 */ /* 0x040fe20007ffe0ff */
[----:B------:R1:W-:Y:S01]  /*08f0*/  @P5 STG.E.U16 [R6.64], R25 ;  /* 0x0000001906005986 */ /* 0x0003e2000c101504 */
[----:B------:R-:W-:Y:S01]  /*0900*/  IADD3 R17, R5, 0x46000, RZ ;  /* 0x0004600005117810 */ /* 0x000fe20007ffe0ff */
[----:B------:R-:W-:-:S04]  /*0910*/  IMAD.WIDE R4, R9, R0, c[0x0][0x188] ;  /* 0x0000620009047625 */ /* 0x000fc800078e0200 */
[----:B------:R-:W-:Y:S01]  /*0920*/  IMAD.WIDE R8, R11, R0, c[0x0][0x188] ;  /* 0x000062000b087625 */ /* 0x000fe200078e0200 */
[----:B0-----:R-:W-:-:S03]  /*0930*/  PRMT R12, R21, 0x7632, R12 ;  /* 0x00007632150c7816 */ /* 0x001fc6000000000c */
[----:B------:R-:W-:Y:S01]  /*0940*/  IMAD.WIDE R10, R13, R0, c[0x0][0x188] ;  /* 0x000062000d0a7625 */ /* 0x000fe200078e0200 */
[----:B-1----:R-:W-:-:S03]  /*0950*/  PRMT R7, R25, 0x7632, R7 ;  /* 0x0000763219077816 */ /* 0x002fc60000000007 */
[-C--:B------:R-:W-:Y:S02]  /*0960*/  IMAD.WIDE R2, R15, R0.reuse, c[0x0][0x188] ;  /* 0x000062000f027625 */ /* 0x080fe400078e0200 */
[----:B------:R0:W-:Y:S04]  /*0970*/  @P0 STG.E.U16 [R4.64], R7 ;  /* 0x0000000704000986 */ /* 0x0001e8000c101504 */
[----:B------:R1:W-:Y:S04]  /*0980*/  @P4 STG.E.U16 [R8.64], R21 ;  /* 0x0000001508004986 */ /* 0x0003e8000c101504 */
[----:B------:R1:W-:Y:S04]  /*0990*/  @P3 STG.E.U16 [R10.64], R12 ;  /* 0x0000000c0a003986 */ /* 0x0003e8000c101504 */
[----:B------:R1:W-:Y:S01]  /*09a0*/  @P2 STG.E.U16 [R2.64], R14 ;  /* 0x0000000e02002986 */ /* 0x0003e2000c101504 */
[----:B0-----:R-:W-:Y:S01]  /*09b0*/  IMAD.WIDE R6, R17, R0, c[0x0][0x188] ;  /* 0x0000620011067625 */ /* 0x001fe200078e0200 */
[----:B------:R-:W-:Y:S06]  /*09c0*/  @!P1 EXIT ;  /* 0x000000000000994d */ /* 0x000fec0003800000 */
[----:B-1----:R-:W-:-:S05]  /*09d0*/  PRMT R3, R14, 0x7632, R3 ;  /* 0x000076320e037816 */ /* 0x002fca0000000003 */
[----:B------:R-:W-:Y:S01]  /*09e0*/  STG.E.U16 [R6.64], R3 ;  /* 0x0000000306007986 */ /* 0x000fe2000c101504 */
[----:B------:R-:W-:Y:S05]  /*09f0*/  EXIT ;  /* 0x000000000000794d */ /* 0x000fea0003800000 */
.L_x_0:
[----:B------:R-:W-:-:S00]  /*0a00*/  BRA `(.L_x_0) ;  /* 0xfffffff000007947 */ /* 0x000fc0000383ffff */
[----:B------:R-:W-:-:S00]  /*0a10*/  NOP ;  /* 0x0000000000007918 */ /* 0x000fc00000000000 */
        /* <DEDUP_REMOVED lines=14> */
.L_x_1:


//--------------------- .nv.global.init           --------------------------
	.section	.nv.global.init,"aw",@progbits
.nv.global.init:
	.type		_$_str,@object
	.size		_$_str,(.L_0 - _$_str)
_$_str:
        /*0000*/ 	.byte	0x5f, 0x5f, 0x43, 0x55, 0x44, 0x41, 0x5f, 0x46, 0x54, 0x5a, 0x00
.L_0:


//--------------------- .nv.shared.triton__0d1d2d3d4d5d6de7 --------------------------
	.section	.nv.shared.triton__0d1d2d3d4d5d6de7,"aw",@nobits
	.align	16
